//
// Generated by NVIDIA NVVM Compiler
//
// Compiler Build ID: CL-36424714
// Cuda compilation tools, release 13.0, V13.0.88
// Based on NVVM 20.0.0
//

.version 9.0
.target sm_100
.address_size 64

	// .globl	vector_addition

.visible .entry vector_addition(
	.param .u64 .ptr .align 1 vector_addition_param_0,
	.param .u64 .ptr .align 1 vector_addition_param_1,
	.param .u64 .ptr .align 1 vector_addition_param_2,
	.param .u32 vector_addition_param_3
)
{
	.reg .pred 	%p<2>;
	.reg .b32 	%r<6>;
	.reg .b64 	%rd<11>;
	.reg .b64 	%fd<4>;

	ld.param.u64 	%rd1, [vector_addition_param_0];
	ld.param.u64 	%rd2, [vector_addition_param_1];
	ld.param.u64 	%rd3, [vector_addition_param_2];
	ld.param.u32 	%r2, [vector_addition_param_3];
	mov.u32 	%r3, %tid.x;
	mov.u32 	%r4, %ctaid.x;
	mov.u32 	%r5, %ntid.x;
	mad.lo.s32 	%r1, %r4, %r5, %r3;
	setp.ge.s32 	%p1, %r1, %r2;
	@%p1 bra 	$L__BB0_2;
	cvta.to.global.u64 	%rd4, %rd1;
	cvta.to.global.u64 	%rd5, %rd2;
	cvta.to.global.u64 	%rd6, %rd3;
	mul.wide.s32 	%rd7, %r1, 8;
	add.s64 	%rd8, %rd4, %rd7;
	ld.global.f64 	%fd1, [%rd8];
	add.s64 	%rd9, %rd5, %rd7;
	ld.global.f64 	%fd2, [%rd9];
	add.f64 	%fd3, %fd1, %fd2;
	add.s64 	%rd10, %rd6, %rd7;
	st.global.f64 	[%rd10], %fd3;
$L__BB0_2:
	ret;

}


// ===== COMPILED SASS (sm_100) =====

	.target	sm_100

	.elftype	@"ET_EXEC"


//--------------------- .note.nv.tkinfo           --------------------------
	.section	.note.nv.tkinfo,"",@"SHT_NOTE"
	.sectionflags	@"SHF_NOTE_NV_TKINFO"
	.tkinfo
        /*0018*/ 	.word	0x00000002
        /*0030*/ 	.string	""
        /*0030*/ 	.string	"ptxas"
        /*0030*/ 	.string	"Cuda compilation tools, release 13.0, V13.0.88"
        /*0030*/ 	.string	"Build cuda_13.0.r13.0/compiler.36424714_0"
        /*0030*/ 	.string	"-arch sm_100 -m 64 "



//--------------------- .note.nv.cuinfo           --------------------------
	.section	.note.nv.cuinfo,"",@"SHT_NOTE"
	.sectionflags	@"SHF_NOTE_NV_CUINFO"
        /*0018*/ 	.short	0x0002
        /*001a*/ 	.short	0x0064
        /*001c*/ 	.short	0x0082
	.zero		2


//--------------------- .nv.info                  --------------------------
	.section	.nv.info,"",@"SHT_CUDA_INFO"
	.align	4


	//----- nvinfo : EIATTR_REGCOUNT
	.align		4
        /*0000*/ 	.byte	0x04, 0x2f
        /*0002*/ 	.short	(.L_1 - .L_0)
	.align		4
.L_0:
        /*0004*/ 	.word	index@(vector_addition)
        /*0008*/ 	.word	0x0000000e


	//----- nvinfo : EIATTR_FRAME_SIZE
	.align		4
.L_1:
        /*000c*/ 	.byte	0x04, 0x11
        /*000e*/ 	.short	(.L_3 - .L_2)
	.align		4
.L_2:
        /*0010*/ 	.word	index@(vector_addition)
        /*0014*/ 	.word	0x00000000


	//----- nvinfo : EIATTR_MIN_STACK_SIZE
	.align		4
.L_3:
        /*0018*/ 	.byte	0x04, 0x12
        /*001a*/ 	.short	(.L_5 - .L_4)
	.align		4
.L_4:
        /*001c*/ 	.word	index@(vector_addition)
        /*0020*/ 	.word	0x00000000
.L_5:


//--------------------- .nv.compat                --------------------------
	.section	.nv.compat,"",@"SHT_CUDA_COMPAT_INFO"
	.align	4
        /*0000*/ 	.byte	0x02, 0x09, 0x00, 0x00, 0x02, 0x02, 0x01, 0x00, 0x02, 0x05, 0x05, 0x00, 0x03, 0x07, 0x01, 0x01
        /*0010*/ 	.byte	0x02, 0x03, 0x00, 0x00, 0x02, 0x06, 0x01, 0x00, 0x04, 0x0b, 0x08, 0x00, 0x01, 0x00, 0x00, 0x00
        /*0020*/ 	.byte	0x00, 0x00, 0x00, 0x00


//--------------------- .nv.info.vector_addition  --------------------------
	.section	.nv.info.vector_addition,"",@"SHT_CUDA_INFO"
	.sectionflags	@""
	.align	4


	//----- nvinfo : EIATTR_CUDA_API_VERSION
	.align		4
        /*0000*/ 	.byte	0x04, 0x37
        /*0002*/ 	.short	(.L_7 - .L_6)
.L_6:
        /*0004*/ 	.word	0x00000082


	//----- nvinfo : EIATTR_KPARAM_INFO
	.align		4
.L_7:
        /*0008*/ 	.byte	0x04, 0x17
        /*000a*/ 	.short	(.L_9 - .L_8)
.L_8:
        /*000c*/ 	.word	0x00000000
        /*0010*/ 	.short	0x0003
        /*0012*/ 	.short	0x0018
        /*0014*/ 	.byte	0x00, 0xf0, 0x11, 0x00


	//----- nvinfo : EIATTR_KPARAM_INFO
	.align		4
.L_9:
        /*0018*/ 	.byte	0x04, 0x17
        /*001a*/ 	.short	(.L_11 - .L_10)
.L_10:
        /*001c*/ 	.word	0x00000000
        /*0020*/ 	.short	0x0002
        /*0022*/ 	.short	0x0010
        /*0024*/ 	.byte	0x00, 0xf5, 0x21, 0x00


	//----- nvinfo : EIATTR_KPARAM_INFO
	.align		4
.L_11:
        /*0028*/ 	.byte	0x04, 0x17
        /*002a*/ 	.short	(.L_13 - .L_12)
.L_12:
        /*002c*/ 	.word	0x00000000
        /*0030*/ 	.short	0x0001
        /*0032*/ 	.short	0x0008
        /*0034*/ 	.byte	0x00, 0xf5, 0x21, 0x00


	//----- nvinfo : EIATTR_KPARAM_INFO
	.align		4
.L_13:
        /*0038*/ 	.byte	0x04, 0x17
        /*003a*/ 	.short	(.L_15 - .L_14)
.L_14:
        /*003c*/ 	.word	0x00000000
        /*0040*/ 	.short	0x0000
        /*0042*/ 	.short	0x0000
        /*0044*/ 	.byte	0x00, 0xf5, 0x21, 0x00


	//----- nvinfo : EIATTR_SPARSE_MMA_MASK
	.align		4
.L_15:
        /*0048*/ 	.byte	0x03, 0x50
        /*004a*/ 	.short	0x0000


	//----- nvinfo : EIATTR_MAXREG_COUNT
	.align		4
        /*004c*/ 	.byte	0x03, 0x1b
        /*004e*/ 	.short	0x00ff


	//----- nvinfo : EIATTR_MERCURY_ISA_VERSION
	.align		4
        /*0050*/ 	.byte	0x03, 0x5f
        /*0052*/ 	.short	0x0101


	//----- nvinfo : EIATTR_VRC_CTA_INIT_COUNT
	.align		4
        /*0054*/ 	.byte	0x02, 0x4a
	.zero		1
	.zero		1


	//----- nvinfo : EIATTR_EXIT_INSTR_OFFSETS
	.align		4
        /*0058*/ 	.byte	0x04, 0x1c
        /*005a*/ 	.short	(.L_17 - .L_16)


	//   ....[0]....
.L_16:
        /*005c*/ 	.word	0x00000070


	//   ....[1]....
        /*0060*/ 	.word	0x00000130


	//----- nvinfo : EIATTR_CBANK_PARAM_SIZE
	.align		4
.L_17:
        /*0064*/ 	.byte	0x03, 0x19
        /*0066*/ 	.short	0x001c


	//----- nvinfo : EIATTR_PARAM_CBANK
	.align		4
        /*0068*/ 	.byte	0x04, 0x0a
        /*006a*/ 	.short	(.L_19 - .L_18)
	.align		4
.L_18:
        /*006c*/ 	.word	index@(.nv.constant0.vector_addition)
        /*0070*/ 	.short	0x0380
        /*0072*/ 	.short	0x001c


	//----- nvinfo : EIATTR_SW_WAR
	.align		4
.L_19:
        /*0074*/ 	.byte	0x04, 0x36
        /*0076*/ 	.short	(.L_21 - .L_20)
.L_20:
        /*0078*/ 	.word	0x00000008
.L_21:


//--------------------- .nv.callgraph             --------------------------
	.section	.nv.callgraph,"",@"SHT_CUDA_CALLGRAPH"
	.align	4
	.sectionentsize	8
	.align		4
        /*0000*/ 	.word	0x00000000
	.align		4
        /*0004*/ 	.word	0xffffffff
	.align		4
        /*0008*/ 	.word	0x00000000
	.align		4
        /*000c*/ 	.word	0xfffffffe
	.align		4
        /*0010*/ 	.word	0x00000000
	.align		4
        /*0014*/ 	.word	0xfffffffd
	.align		4
        /*0018*/ 	.word	0x00000000
	.align		4
        /*001c*/ 	.word	0xfffffffc


//--------------------- .text.vector_addition     --------------------------
	.section	.text.vector_addition,"ax",@progbits
	.align	128
        .global         vector_addition
        .type           vector_addition,@function
        .size           vector_addition,(.L_x_1 - vector_addition)
        .other          vector_addition,@"STO_CUDA_ENTRY STV_DEFAULT"
vector_addition:
.text.vector_addition:
[----:B------:R-:W-:Y:S01]  /*0000*/  LDC R1, c[0x0][0x37c] ;  /* 0x0000df00ff017b82 */ /* 0x000fe20000000800 */
[----:B------:R-:W0:Y:S07]  /*0010*/  S2R R11, SR_TID.X ;  /* 0x00000000000b7919 */ /* 0x000e2e0000002100 */
[----:B------:R-:W0:Y:S01]  /*0020*/  S2UR UR4, SR_CTAID.X ;  /* 0x00000000000479c3 */ /* 0x000e220000002500 */
[----:B------:R-:W1:Y:S07]  /*0030*/  LDCU UR5, c[0x0][0x398] ;  /* 0x00007300ff0577ac */ /* 0x000e6e0008000800 */
[----:B------:R-:W0:Y:S02]  /*0040*/  LDC R0, c[0x0][0x360] ;  /* 0x0000d800ff007b82 */ /* 0x000e240000000800 */
[----:B0-----:R-:W-:-:S05]  /*0050*/  IMAD R11, R0, UR4, R11 ;  /* 0x00000004000b7c24 */ /* 0x001fca000f8e020b */
[----:B-1----:R-:W-:-:S13]  /*0060*/  ISETP.GE.AND P0, PT, R11, UR5, PT ;  /* 0x000000050b007c0c */ /* 0x002fda000bf06270 */
[----:B------:R-:W-:Y:S05]  /*0070*/  @P0 EXIT ;  /* 0x000000000000094d */ /* 0x000fea0003800000 */
[----:B------:R-:W0:Y:S01]  /*0080*/  LDC.64 R2, c[0x0][0x380] ;  /* 0x0000e000ff027b82 */ /* 0x000e220000000a00 */
[----:B------:R-:W1:Y:S07]  /*0090*/  LDCU.64 UR4, c[0x0][0x358] ;  /* 0x00006b00ff0477ac */ /* 0x000e6e0008000a00 */
[----:B------:R-:W2:Y:S08]  /*00a0*/  LDC.64 R4, c[0x0][0x388] ;  /* 0x0000e200ff047b82 */ /* 0x000eb00000000a00 */
[----:B------:R-:W3:Y:S01]  /*00b0*/  LDC.64 R8, c[0x0][0x390] ;  /* 0x0000e400ff087b82 */ /* 0x000ee20000000a00 */
[----:B0-----:R-:W-:-:S06]  /*00c0*/  IMAD.WIDE R2, R11, 0x8, R2 ;  /* 0x000000080b027825 */ /* 0x001fcc00078e0202 */
[----:B-1----:R-:W4:Y:S01]  /*00d0*/  LDG.E.64 R2, desc[UR4][R2.64] ;  /* 0x0000000402027981 */ /* 0x002f22000c1e1b00 */
[----:B--2---:R-:W-:-:S06]  /*00e0*/  IMAD.WIDE R4, R11, 0x8, R4 ;  /* 0x000000080b047825 */ /* 0x004fcc00078e0204 */
[----:B------:R-:W4:Y:S01]  /*00f0*/  LDG.E.64 R4, desc[UR4][R4.64] ;  /* 0x0000000404047981 */ /* 0x000f22000c1e1b00 */
[----:B---3--:R-:W-:Y:S01]  /*0100*/  IMAD.WIDE R8, R11, 0x8, R8 ;  /* 0x000000080b087825 */ /* 0x008fe200078e0208 */
[----:B----4-:R-:W-:-:S07]  /*0110*/  DADD R6, R2, R4 ;  /* 0x0000000002067229 */ /* 0x010fce0000000004 */
[----:B------:R-:W-:Y:S01]  /*0120*/  STG.E.64 desc[UR4][R8.64], R6 ;  /* 0x0000000608007986 */ /* 0x000fe2000c101b04 */
[----:B------:R-:W-:Y:S05]  /*0130*/  EXIT ;  /* 0x000000000000794d */ /* 0x000fea0003800000 */
.L_x_0:
[----:B------:R-:W-:-:S00]  /*0140*/  BRA `(.L_x_0) ;  /* 0xfffffffc00fc7947 */ /* 0x000fc0000383ffff */
[----:B------:R-:W-:-:S00]  /*0150*/  NOP ;  /* 0x0000000000007918 */ /* 0x000fc00000000000 */
        /* <DEDUP_REMOVED lines=10> */
.L_x_1:


//--------------------- .nv.shared.reserved.0     --------------------------
	.section	.nv.shared.reserved.0,"aw",@nobits
	.weak		__nv_reservedSMEM_offset_0_alias
	.size		__nv_reservedSMEM_offset_0_alias, 0, 64
	.other		__nv_reservedSMEM_offset_0_alias,@"STO_CUDA_RESERVED_SHARED STV_DEFAULT"
__nv_reservedSMEM_offset_0_alias:
	.zero		0
	.zero		64


//--------------------- .nv.constant0.vector_addition --------------------------
	.section	.nv.constant0.vector_addition,"a",@progbits
	.sectionflags	@""
	.align	4
.nv.constant0.vector_addition:
	.zero		924


//--------------------- SYMBOLS --------------------------

	.type		.nv.reservedSmem.offset0,@object
	.size		.nv.reservedSmem.offset0,0x4
